	.headerflags	@"EF_CUDA_TEXMODE_UNIFIED EF_CUDA_64BIT_ADDRESS EF_CUDA_ACCELERATORS EF_CUDA_SM90 EF_CUDA_VIRTUAL_SM(EF_CUDA_SM90)"
	.elftype	@"ET_EXEC"


//--------------------- .nv.info                  --------------------------
	.section	.nv.info,"",@"SHT_CUDA_INFO"
	.align	4


	//----- nvinfo : EIATTR_REGCOUNT
	.align		4
        /*0000*/ 	.byte	0x04, 0x2f
        /*0002*/ 	.short	(.L_1 - .L_0)
	.align		4
.L_0:
        /*0004*/ 	.word	index@(triton_poi_fused_add_mul_sub_0)
        /*0008*/ 	.word	0x00000020


	//----- nvinfo : EIATTR_MIN_STACK_SIZE
	.align		4
.L_1:
        /*000c*/ 	.byte	0x04, 0x12
        /*000e*/ 	.short	(.L_3 - .L_2)
	.align		4
.L_2:
        /*0010*/ 	.word	index@(triton_poi_fused_add_mul_sub_0)
        /*0014*/ 	.word	0x00000000


	//----- nvinfo : EIATTR_FRAME_SIZE
	.align		4
.L_3:
        /*0018*/ 	.byte	0x04, 0x11
        /*001a*/ 	.short	(.L_5 - .L_4)
	.align		4
.L_4:
        /*001c*/ 	.word	index@(triton_poi_fused_add_mul_sub_0)
        /*0020*/ 	.word	0x00000000


	//----- nvinfo : EIATTR_MIN_STACK_SIZE
	.align		4
.L_5:
        /*0024*/ 	.byte	0x04, 0x12
        /*0026*/ 	.short	(.L_7 - .L_6)
	.align		4
.L_6:
        /*0028*/ 	.word	index@(triton_poi_fused_add_mul_sub_0)
        /*002c*/ 	.word	0x00000000
.L_7:


//--------------------- .nv.info.triton_poi_fused_add_mul_sub_0 --------------------------
	.section	.nv.info.triton_poi_fused_add_mul_sub_0,"",@"SHT_CUDA_INFO"
	.sectionflags	@""
	.align	4


	//----- nvinfo : EIATTR_CUDA_API_VERSION
	.align		4
        /*0000*/ 	.byte	0x04, 0x37
        /*0002*/ 	.short	(.L_9 - .L_8)
.L_8:
        /*0004*/ 	.word	0x0000007c


	//----- nvinfo : EIATTR_KPARAM_INFO
	.align		4
.L_9:
        /*0008*/ 	.byte	0x04, 0x17
        /*000a*/ 	.short	(.L_11 - .L_10)
.L_10:
        /*000c*/ 	.word	0x00000000
        /*0010*/ 	.short	0x000a
        /*0012*/ 	.short	0x0050
        /*0014*/ 	.byte	0x00, 0xf0, 0x11, 0x00


	//----- nvinfo : EIATTR_KPARAM_INFO
	.align		4
.L_11:
        /*0018*/ 	.byte	0x04, 0x17
        /*001a*/ 	.short	(.L_13 - .L_12)
.L_12:
        /*001c*/ 	.word	0x00000000
        /*0020*/ 	.short	0x0009
        /*0022*/ 	.short	0x0048
        /*0024*/ 	.byte	0x00, 0xf4, 0x21, 0x00


	//----- nvinfo : EIATTR_KPARAM_INFO
	.align		4
.L_13:
        /*0028*/ 	.byte	0x04, 0x17
        /*002a*/ 	.short	(.L_15 - .L_14)
.L_14:
        /*002c*/ 	.word	0x00000000
        /*0030*/ 	.short	0x0008
        /*0032*/ 	.short	0x0040
        /*0034*/ 	.byte	0x00, 0xf4, 0x21, 0x00


	//----- nvinfo : EIATTR_KPARAM_INFO
	.align		4
.L_15:
        /*0038*/ 	.byte	0x04, 0x17
        /*003a*/ 	.short	(.L_17 - .L_16)
.L_16:
        /*003c*/ 	.word	0x00000000
        /*0040*/ 	.short	0x0007
        /*0042*/ 	.short	0x0038
        /*0044*/ 	.byte	0x00, 0xf4, 0x21, 0x00


	//----- nvinfo : EIATTR_KPARAM_INFO
	.align		4
.L_17:
        /*0048*/ 	.byte	0x04, 0x17
        /*004a*/ 	.short	(.L_19 - .L_18)
.L_18:
        /*004c*/ 	.word	0x00000000
        /*0050*/ 	.short	0x0006
        /*0052*/ 	.short	0x0030
        /*0054*/ 	.byte	0x00, 0xf4, 0x21, 0x00


	//----- nvinfo : EIATTR_KPARAM_INFO
	.align		4
.L_19:
        /*0058*/ 	.byte	0x04, 0x17
        /*005a*/ 	.short	(.L_21 - .L_20)
.L_20:
        /*005c*/ 	.word	0x00000000
        /*0060*/ 	.short	0x0005
        /*0062*/ 	.short	0x0028
        /*0064*/ 	.byte	0x00, 0xf4, 0x21, 0x00


	//----- nvinfo : EIATTR_KPARAM_INFO
	.align		4
.L_21:
        /*0068*/ 	.byte	0x04, 0x17
        /*006a*/ 	.short	(.L_23 - .L_22)
.L_22:
        /*006c*/ 	.word	0x00000000
        /*0070*/ 	.short	0x0004
        /*0072*/ 	.short	0x0020
        /*0074*/ 	.byte	0x00, 0xf4, 0x21, 0x00


	//----- nvinfo : EIATTR_KPARAM_INFO
	.align		4
.L_23:
        /*0078*/ 	.byte	0x04, 0x17
        /*007a*/ 	.short	(.L_25 - .L_24)
.L_24:
        /*007c*/ 	.word	0x00000000
        /*0080*/ 	.short	0x0003
        /*0082*/ 	.short	0x0018
        /*0084*/ 	.byte	0x00, 0xf4, 0x21, 0x00


	//----- nvinfo : EIATTR_KPARAM_INFO
	.align		4
.L_25:
        /*0088*/ 	.byte	0x04, 0x17
        /*008a*/ 	.short	(.L_27 - .L_26)
.L_26:
        /*008c*/ 	.word	0x00000000
        /*0090*/ 	.short	0x0002
        /*0092*/ 	.short	0x0010
        /*0094*/ 	.byte	0x00, 0xf4, 0x21, 0x00


	//----- nvinfo : EIATTR_KPARAM_INFO
	.align		4
.L_27:
        /*0098*/ 	.byte	0x04, 0x17
        /*009a*/ 	.short	(.L_29 - .L_28)
.L_28:
        /*009c*/ 	.word	0x00000000
        /*00a0*/ 	.short	0x0001
        /*00a2*/ 	.short	0x0008
        /*00a4*/ 	.byte	0x00, 0xf4, 0x21, 0x00


	//----- nvinfo : EIATTR_KPARAM_INFO
	.align		4
.L_29:
        /*00a8*/ 	.byte	0x04, 0x17
        /*00aa*/ 	.short	(.L_31 - .L_30)
.L_30:
        /*00ac*/ 	.word	0x00000000
        /*00b0*/ 	.short	0x0000
        /*00b2*/ 	.short	0x0000
        /*00b4*/ 	.byte	0x00, 0xf4, 0x21, 0x00


	//----- nvinfo : EIATTR_SPARSE_MMA_MASK
	.align		4
.L_31:
        /*00b8*/ 	.byte	0x03, 0x50
        /*00ba*/ 	.short	0x0000


	//----- nvinfo : EIATTR_MAXREG_COUNT
	.align		4
        /*00bc*/ 	.byte	0x03, 0x1b
        /*00be*/ 	.short	0x00ff


	//----- nvinfo : EIATTR_EXIT_INSTR_OFFSETS
	.align		4
        /*00c0*/ 	.byte	0x04, 0x1c
        /*00c2*/ 	.short	(.L_33 - .L_32)


	//   ....[0]....
.L_32:
        /*00c4*/ 	.word	0x00000640


	//   ....[1]....
        /*00c8*/ 	.word	0x00000660


	//----- nvinfo : EIATTR_REQNTID
	.align		4
.L_33:
        /*00cc*/ 	.byte	0x04, 0x10
        /*00ce*/ 	.short	(.L_35 - .L_34)
.L_34:
        /*00d0*/ 	.word	0x00000080
        /*00d4*/ 	.word	0x00000001
        /*00d8*/ 	.word	0x00000001


	//----- nvinfo : EIATTR_CBANK_PARAM_SIZE
	.align		4
.L_35:
        /*00dc*/ 	.byte	0x03, 0x19
        /*00de*/ 	.short	0x0054


	//----- nvinfo : EIATTR_PARAM_CBANK
	.align		4
        /*00e0*/ 	.byte	0x04, 0x0a
        /*00e2*/ 	.short	(.L_37 - .L_36)
	.align		4
.L_36:
        /*00e4*/ 	.word	index@(.nv.constant0.triton_poi_fused_add_mul_sub_0)
        /*00e8*/ 	.short	0x0210
        /*00ea*/ 	.short	0x0054


	//----- nvinfo : EIATTR_SW_WAR
	.align		4
.L_37:
        /*00ec*/ 	.byte	0x04, 0x36
        /*00ee*/ 	.short	(.L_39 - .L_38)
.L_38:
        /*00f0*/ 	.word	0x00000008
.L_39:


//--------------------- .nv.callgraph             --------------------------
	.section	.nv.callgraph,"",@"SHT_CUDA_CALLGRAPH"
	.align	4
	.sectionentsize	8
	.align		4
        /*0000*/ 	.word	0x00000000
	.align		4
        /*0004*/ 	.word	0xffffffff
	.align		4
        /*0008*/ 	.word	0x00000000
	.align		4
        /*000c*/ 	.word	0xfffffffe
	.align		4
        /*0010*/ 	.word	0x00000000
	.align		4
        /*0014*/ 	.word	0xfffffffd
	.align		4
        /*0018*/ 	.word	0x00000000
	.align		4
        /*001c*/ 	.word	0xfffffffc


//--------------------- .text.triton_poi_fused_add_mul_sub_0 --------------------------
	.section	.text.triton_poi_fused_add_mul_sub_0,"ax",@progbits
	.align	128
        .global         triton_poi_fused_add_mul_sub_0
        .type           triton_poi_fused_add_mul_sub_0,@function
        .size           triton_poi_fused_add_mul_sub_0,(.L_x_1 - triton_poi_fused_add_mul_sub_0)
        .other          triton_poi_fused_add_mul_sub_0,@"STO_CUDA_ENTRY STV_DEFAULT"
triton_poi_fused_add_mul_sub_0:
.text.triton_poi_fused_add_mul_sub_0:
[----:B------:R-:W0:Y:S01]  /*0000*/  LDC R1, c[0x0][0x28] ;  /* 0x00000a00ff017b82 */ /* 0x000e220000000800 */
[----:B------:R-:W1:Y:S07]  /*0010*/  S2R R19, SR_TID.X ;  /* 0x0000000000137919 */ /* 0x000e6e0000002100 */
[----:B------:R-:W2:Y:S01]  /*0020*/  LDC.64 R4, c[0x0][0x210] ;  /* 0x00008400ff047b82 */ /* 0x000ea20000000a00 */
[----:B------:R-:W-:Y:S01]  /*0030*/  ULDC.64 UR4, c[0x0][0x208] ;  /* 0x0000820000047ab9 */ /* 0x000fe20000000a00 */
[----:B------:R-:W-:Y:S01]  /*0040*/  MOV R24, RZ ;  /* 0x000000ff00187202 */ /* 0x000fe20000000f00 */
[----:B------:R-:W3:Y:S05]  /*0050*/  S2R R0, SR_CTAID.X ;  /* 0x0000000000007919 */ /* 0x000eea0000002500 */
[----:B------:R-:W4:Y:S01]  /*0060*/  LDC.64 R8, c[0x0][0x218] ;  /* 0x00008600ff087b82 */ /* 0x000f220000000a00 */
[----:B-1----:R-:W-:-:S04]  /*0070*/  LOP3.LUT R19, R19, 0x7f, RZ, 0xc0, !PT ;  /* 0x0000007f13137812 */ /* 0x002fc800078ec0ff */
[----:B---3--:R-:W-:-:S04]  /*0080*/  LEA R19, R0, R19, 0x7 ;  /* 0x0000001300137211 */ /* 0x008fc800078e38ff */
[C---:B------:R-:W-:Y:S01]  /*0090*/  ISETP.GE.AND P0, PT, R19.reuse, 0xc0, PT ;  /* 0x000000c01300780c */ /* 0x040fe20003f06270 */
[C---:B------:R-:W-:Y:S01]  /*00a0*/  IMAD.HI R2, R19.reuse, 0x2aaaaaab, RZ ;  /* 0x2aaaaaab13027827 */ /* 0x040fe200078e02ff */
[----:B------:R-:W-:-:S03]  /*00b0*/  SHF.L.U32 R21, R19, 0x1, RZ ;  /* 0x0000000113157819 */ /* 0x000fc600000006ff */
[----:B------:R-:W-:Y:S01]  /*00c0*/  IMAD.HI R0, R19, 0x55555556, RZ ;  /* 0x5555555613007827 */ /* 0x000fe200078e02ff */
[----:B------:R-:W-:-:S03]  /*00d0*/  SHF.R.S32.HI R3, RZ, 0x1, R2 ;  /* 0x00000001ff037819 */ /* 0x000fc60000011402 */
[C---:B--2---:R-:W-:Y:S01]  /*00e0*/  IMAD.WIDE R14, R21.reuse, 0x4, R4 ;  /* 0x00000004150e7825 */ /* 0x044fe200078e0204 */
[----:B------:R-:W-:Y:S02]  /*00f0*/  LEA.HI R0, R0, R0, RZ, 0x1 ;  /* 0x0000000000007211 */ /* 0x000fe400078f08ff */
[----:B------:R-:W-:Y:S02]  /*0100*/  LEA.HI R3, R2, R3, RZ, 0x1 ;  /* 0x0000000302037211 */ /* 0x000fe400078f08ff */
[----:B------:R-:W-:Y:S01]  /*0110*/  CS2R R10, SRZ ;  /* 0x00000000000a7805 */ /* 0x000fe2000001ff00 */
[----:B----4-:R-:W-:-:S04]  /*0120*/  IMAD.WIDE R20, R21, 0x4, R8 ;  /* 0x0000000415147825 */ /* 0x010fc800078e0208 */
[----:B------:R-:W-:Y:S01]  /*0130*/  IMAD R0, R0, -0x3, R19 ;  /* 0xfffffffd00007824 */ /* 0x000fe200078e0213 */
[----:B------:R-:W-:Y:S01]  /*0140*/  CS2R R12, SRZ ;  /* 0x00000000000c7805 */ /* 0x000fe2000001ff00 */
[----:B------:R-:W2:Y:S02]  /*0150*/  @!P0 LDG.E.EL R24, desc[UR4][R20.64+0x4] ;  /* 0x0000040414188981 */ /* 0x000ea4000c2e1900 */
[----:B------:R-:W-:Y:S01]  /*0160*/  IMAD R3, R3, 0xc, R0 ;  /* 0x0000000c03037824 */ /* 0x000fe200078e0200 */
[----:B------:R-:W-:-:S04]  /*0170*/  HFMA2.MMA R0, -RZ, RZ, 0, 0 ;  /* 0x00000000ff007435 */ /* 0x000fc800000001ff */
[----:B------:R-:W-:-:S04]  /*0180*/  SHF.L.U32 R3, R3, 0x1, RZ ;  /* 0x0000000103037819 */ /* 0x000fc800000006ff */
[----:B------:R-:W-:Y:S02]  /*0190*/  IADD3 R23, R3, 0x7, RZ ;  /* 0x0000000703177810 */ /* 0x000fe40007ffe0ff */
[----:B------:R-:W-:Y:S01]  /*01a0*/  IADD3 R25, R3, 0x6, RZ ;  /* 0x0000000603197810 */ /* 0x000fe20007ffe0ff */
[----:B------:R1:W3:Y:S01]  /*01b0*/  @!P0 LDG.E.EL R0, desc[UR4][R14.64] ;  /* 0x000000040e008981 */ /* 0x0002e2000c2e1900 */
[----:B------:R-:W-:-:S04]  /*01c0*/  IMAD.WIDE R6, R3, 0x4, R4 ;  /* 0x0000000403067825 */ /* 0x000fc800078e0204 */
[--C-:B------:R-:W-:Y:S01]  /*01d0*/  IMAD.WIDE R22, R23, 0x4, R8.reuse ;  /* 0x0000000417167825 */ /* 0x100fe200078e0208 */
[----:B------:R-:W4:Y:S03]  /*01e0*/  @!P0 LDG.E.EL R12, desc[UR4][R6.64] ;  /* 0x00000004060c8981 */ /* 0x000f26000c2e1900 */
[----:B------:R-:W-:Y:S01]  /*01f0*/  IMAD.WIDE R16, R3, 0x4, R8 ;  /* 0x0000000403107825 */ /* 0x000fe200078e0208 */
[----:B------:R-:W5:Y:S03]  /*0200*/  @!P0 LDG.E.EL R10, desc[UR4][R22.64] ;  /* 0x00000004160a8981 */ /* 0x000f66000c2e1900 */
[----:B-1----:R-:W-:Y:S01]  /*0210*/  IMAD.WIDE R14, R25, 0x4, R4 ;  /* 0x00000004190e7825 */ /* 0x002fe200078e0204 */
[----:B------:R1:W5:Y:S04]  /*0220*/  @!P0 LDG.E.EL R11, desc[UR4][R16.64+0x4] ;  /* 0x00000404100b8981 */ /* 0x000368000c2e1900 */
[----:B------:R1:W5:Y:S01]  /*0230*/  @!P0 LDG.E.EL R13, desc[UR4][R14.64] ;  /* 0x000000040e0d8981 */ /* 0x000362000c2e1900 */
[----:B------:R-:W-:-:S02]  /*0240*/  IADD3 R21, R3, 0xc, RZ ;  /* 0x0000000c03157810 */ /* 0x000fc40007ffe0ff */
[----:B-1----:R-:W-:Y:S02]  /*0250*/  IADD3 R17, R3, 0xd, RZ ;  /* 0x0000000d03117810 */ /* 0x002fe40007ffe0ff */
[----:B------:R-:W-:Y:S02]  /*0260*/  IADD3 R25, R3, 0x12, RZ ;  /* 0x0000001203197810 */ /* 0x000fe40007ffe0ff */
[----:B------:R-:W-:Y:S01]  /*0270*/  IADD3 R27, R3, 0x13, RZ ;  /* 0x00000013031b7810 */ /* 0x000fe20007ffe0ff */
[----:B------:R-:W-:Y:S01]  /*0280*/  IMAD.WIDE R6, R17, 0x4, R8 ;  /* 0x0000000411067825 */ /* 0x000fe200078e0208 */
[----:B------:R-:W-:Y:S02]  /*0290*/  CS2R R16, SRZ ;  /* 0x0000000000107805 */ /* 0x000fe4000001ff00 */
[----:B0-----:R-:W-:Y:S01]  /*02a0*/  MOV R22, RZ ;  /* 0x000000ff00167202 */ /* 0x001fe20000000f00 */
[----:B------:R-:W0:Y:S01]  /*02b0*/  LDC.64 R14, c[0x0][0x220] ;  /* 0x00008800ff0e7b82 */ /* 0x000e220000000a00 */
[--C-:B------:R-:W-:Y:S01]  /*02c0*/  IMAD.WIDE R2, R21, 0x4, R4.reuse ;  /* 0x0000000415027825 */ /* 0x100fe200078e0204 */
[----:B------:R-:W-:Y:S01]  /*02d0*/  HFMA2.MMA R21, -RZ, RZ, 0, 0 ;  /* 0x00000000ff157435 */ /* 0x000fe200000001ff */
[----:B------:R-:W5:Y:S02]  /*02e0*/  @!P0 LDG.E.EL R16, desc[UR4][R6.64] ;  /* 0x0000000406108981 */ /* 0x000f64000c2e1900 */
[----:B------:R-:W-:-:S02]  /*02f0*/  IMAD.WIDE R4, R25, 0x4, R4 ;  /* 0x0000000419047825 */ /* 0x000fc400078e0204 */
[----:B------:R1:W5:Y:S02]  /*0300*/  @!P0 LDG.E.EL R17, desc[UR4][R2.64] ;  /* 0x0000000402118981 */ /* 0x000364000c2e1900 */
[----:B------:R-:W-:-:S03]  /*0310*/  IMAD.WIDE R8, R27, 0x4, R8 ;  /* 0x000000041b087825 */ /* 0x000fc600078e0208 */
[----:B------:R-:W5:Y:S04]  /*0320*/  @!P0 LDG.E.EL R21, desc[UR4][R4.64] ;  /* 0x0000000404158981 */ /* 0x000f68000c2e1900 */
[----:B------:R1:W5:Y:S02]  /*0330*/  @!P0 LDG.E.EL R22, desc[UR4][R8.64] ;  /* 0x0000000408168981 */ /* 0x000364000c2e1900 */
[----:B-1----:R-:W1:Y:S08]  /*0340*/  LDC.64 R2, c[0x0][0x228] ;  /* 0x00008a00ff027b82 */ /* 0x002e700000000a00 */
[----:B------:R-:W1:Y:S01]  /*0350*/  LDC.64 R8, c[0x0][0x240] ;  /* 0x00009000ff087b82 */ /* 0x000e620000000a00 */
[----:B0-----:R-:W-:-:S04]  /*0360*/  IMAD.WIDE R14, R19, 0x4, R14 ;  /* 0x00000004130e7825 */ /* 0x001fc800078e020e */
[----:B-1----:R-:W-:-:S04]  /*0370*/  IMAD.WIDE R2, R19, 0x4, R2 ;  /* 0x0000000413027825 */ /* 0x002fc800078e0202 */
[----:B------:R-:W-:Y:S01]  /*0380*/  IMAD.WIDE R8, R19, 0x4, R8 ;  /* 0x0000000413087825 */ /* 0x000fe200078e0208 */
[----:B--2---:R-:W-:Y:S02]  /*0390*/  SEL R24, R24, RZ, !P0 ;  /* 0x000000ff18187207 */ /* 0x004fe40004000000 */
[----:B---3--:R-:W-:Y:S02]  /*03a0*/  SEL R0, R0, RZ, !P0 ;  /* 0x000000ff00007207 */ /* 0x008fe40004000000 */
[----:B----4-:R-:W-:Y:S02]  /*03b0*/  SEL R12, R12, RZ, !P0 ;  /* 0x000000ff0c0c7207 */ /* 0x010fe40004000000 */
[----:B-----5:R-:W-:-:S03]  /*03c0*/  SEL R23, R10, RZ, !P0 ;  /* 0x000000ff0a177207 */ /* 0x020fc60004000000 */
[----:B------:R-:W-:Y:S01]  /*03d0*/  FMUL R7, R12, R24 ;  /* 0x000000180c077220 */ /* 0x000fe20000400000 */
[----:B------:R-:W-:Y:S02]  /*03e0*/  SEL R11, R11, RZ, !P0 ;  /* 0x000000ff0b0b7207 */ /* 0x000fe40004000000 */
[----:B------:R-:W-:Y:S01]  /*03f0*/  SEL R20, R13, RZ, !P0 ;  /* 0x000000ff0d147207 */ /* 0x000fe20004000000 */
[----:B------:R-:W-:-:S04]  /*0400*/  FMUL R5, R24, R23 ;  /* 0x0000001718057220 */ /* 0x000fc80000400000 */
[----:B------:R-:W-:Y:S01]  /*0410*/  FMUL R6, R24, R20 ;  /* 0x0000001418067220 */ /* 0x000fe20000400000 */
[----:B------:R-:W-:Y:S01]  /*0420*/  FMUL R29, R11, R24 ;  /* 0x000000180b1d7220 */ /* 0x000fe20000400000 */
[C---:B------:R-:W-:Y:S01]  /*0430*/  FFMA R20, R0.reuse, R20, R5 ;  /* 0x0000001400147223 */ /* 0x040fe20000000005 */
[C---:B------:R-:W-:Y:S01]  /*0440*/  FFMA R18, R0.reuse, R11, -R7 ;  /* 0x0000000b00127223 */ /* 0x040fe20000000807 */
[----:B------:R-:W0:Y:S01]  /*0450*/  LDC.64 R4, c[0x0][0x230] ;  /* 0x00008c00ff047b82 */ /* 0x000e220000000a00 */
[----:B------:R-:W-:Y:S01]  /*0460*/  FFMA R23, R0, R23, -R6 ;  /* 0x0000001700177223 */ /* 0x000fe20000000806 */
[----:B------:R-:W-:-:S06]  /*0470*/  FFMA R29, R12, R0, R29 ;  /* 0x000000000c1d7223 */ /* 0x000fcc000000001d */
[----:B------:R-:W1:Y:S01]  /*0480*/  LDC.64 R6, c[0x0][0x238] ;  /* 0x00008e00ff067b82 */ /* 0x000e620000000a00 */
[----:B------:R2:W-:Y:S07]  /*0490*/  @!P0 STG.E desc[UR4][R14.64], R29 ;  /* 0x0000001d0e008986 */ /* 0x0005ee000c101904 */
[----:B------:R-:W3:Y:S01]  /*04a0*/  LDC.64 R10, c[0x0][0x248] ;  /* 0x00009200ff0a7b82 */ /* 0x000ee20000000a00 */
[----:B------:R-:W-:-:S07]  /*04b0*/  SEL R26, R16, RZ, !P0 ;  /* 0x000000ff101a7207 */ /* 0x000fce0004000000 */
[----:B------:R-:W4:Y:S01]  /*04c0*/  LDC.64 R12, c[0x0][0x250] ;  /* 0x00009400ff0c7b82 */ /* 0x000f220000000a00 */
[----:B--2---:R-:W-:-:S07]  /*04d0*/  SEL R15, R17, RZ, !P0 ;  /* 0x000000ff110f7207 */ /* 0x004fce0004000000 */
[----:B------:R-:W2:Y:S01]  /*04e0*/  LDC.64 R16, c[0x0][0x258] ;  /* 0x00009600ff107b82 */ /* 0x000ea20000000a00 */
[----:B------:R-:W-:Y:S01]  /*04f0*/  SEL R25, R21, RZ, !P0 ;  /* 0x000000ff15197207 */ /* 0x000fe20004000000 */
[----:B------:R-:W-:Y:S01]  /*0500*/  FMUL R21, R24, R26 ;  /* 0x0000001a18157220 */ /* 0x000fe20000400000 */
[----:B------:R-:W-:Y:S01]  /*0510*/  SEL R27, R22, RZ, !P0 ;  /* 0x000000ff161b7207 */ /* 0x000fe20004000000 */
[----:B------:R-:W-:Y:S01]  /*0520*/  FMUL R28, R24, R15 ;  /* 0x0000000f181c7220 */ /* 0x000fe20000400000 */
[----:B0-----:R-:W-:-:S04]  /*0530*/  IMAD.WIDE R4, R19, 0x4, R4 ;  /* 0x0000000413047825 */ /* 0x001fc800078e0204 */
[----:B------:R-:W-:Y:S01]  /*0540*/  FFMA R22, R0, R15, R21 ;  /* 0x0000000f00167223 */ /* 0x000fe20000000015 */
[----:B------:R-:W-:Y:S01]  /*0550*/  FMUL R15, R24, R27 ;  /* 0x0000001b180f7220 */ /* 0x000fe20000400000 */
[----:B-1----:R-:W-:-:S04]  /*0560*/  IMAD.WIDE R6, R19, 0x4, R6 ;  /* 0x0000000413067825 */ /* 0x002fc800078e0206 */
[C---:B------:R-:W-:Y:S01]  /*0570*/  FFMA R21, R0.reuse, R26, -R28 ;  /* 0x0000001a00157223 */ /* 0x040fe2000000081c */
[----:B------:R0:W-:Y:S01]  /*0580*/  @!P0 STG.E desc[UR4][R2.64], R18 ;  /* 0x0000001202008986 */ /* 0x0001e2000c101904 */
[-C--:B------:R-:W-:Y:S01]  /*0590*/  FFMA R14, R0, R25.reuse, R15 ;  /* 0x00000019000e7223 */ /* 0x080fe2000000000f */
[C---:B---3--:R-:W-:Y:S02]  /*05a0*/  IMAD.WIDE R10, R19.reuse, 0x4, R10 ;  /* 0x00000004130a7825 */ /* 0x048fe400078e020a */
[----:B------:R0:W-:Y:S02]  /*05b0*/  @!P0 STG.E desc[UR4][R4.64], R20 ;  /* 0x0000001404008986 */ /* 0x0001e4000c101904 */
[----:B----4-:R-:W-:Y:S02]  /*05c0*/  IMAD.WIDE R12, R19, 0x4, R12 ;  /* 0x00000004130c7825 */ /* 0x010fe400078e020c */
[----:B------:R0:W-:Y:S02]  /*05d0*/  @!P0 STG.E desc[UR4][R6.64], R23 ;  /* 0x0000001706008986 */ /* 0x0001e4000c101904 */
[----:B------:R-:W-:-:S02]  /*05e0*/  FMUL R24, R24, R25 ;  /* 0x0000001918187220 */ /* 0x000fc40000400000 */
[----:B------:R0:W-:Y:S04]  /*05f0*/  @!P0 STG.E desc[UR4][R8.64], R22 ;  /* 0x0000001608008986 */ /* 0x0001e8000c101904 */
[----:B------:R0:W-:Y:S01]  /*0600*/  @!P0 STG.E desc[UR4][R10.64], R21 ;  /* 0x000000150a008986 */ /* 0x0001e2000c101904 */
[----:B------:R-:W-:-:S03]  /*0610*/  FFMA R0, R0, R27, -R24 ;  /* 0x0000001b00007223 */ /* 0x000fc60000000818 */
[----:B------:R0:W-:Y:S01]  /*0620*/  @!P0 STG.E desc[UR4][R12.64], R14 ;  /* 0x0000000e0c008986 */ /* 0x0001e2000c101904 */
[----:B--2---:R-:W-:Y:S01]  /*0630*/  IMAD.WIDE R16, R19, 0x4, R16 ;  /* 0x0000000413107825 */ /* 0x004fe200078e0210 */
[----:B0-----:R-:W-:Y:S06]  /*0640*/  @P0 EXIT ;  /* 0x000000000000094d */ /* 0x001fec0003800000 */
[----:B------:R-:W-:Y:S01]  /*0650*/  STG.E desc[UR4][R16.64], R0 ;  /* 0x0000000010007986 */ /* 0x000fe2000c101904 */
[----:B------:R-:W-:Y:S05]  /*0660*/  EXIT ;  /* 0x000000000000794d */ /* 0x000fea0003800000 */
.L_x_0:
[----:B------:R-:W-:-:S00]  /*0670*/  BRA `(.L_x_0) ;  /* 0xfffffffc00fc7947 */ /* 0x000fc0000383ffff */
[----:B------:R-:W-:-:S00]  /*0680*/  NOP ;  /* 0x0000000000007918 */ /* 0x000fc00000000000 */
[----:B------:R-:W-:-:S00]  /*0690*/  NOP ;  /* 0x0000000000007918 */ /* 0x000fc00000000000 */
[----:B------:R-:W-:-:S00]  /*06a0*/  NOP ;  /* 0x0000000000007918 */ /* 0x000fc00000000000 */
[----:B------:R-:W-:-:S00]  /*06b0*/  NOP ;  /* 0x0000000000007918 */ /* 0x000fc00000000000 */
[----:B------:R-:W-:-:S00]  /*06c0*/  NOP ;  /* 0x0000000000007918 */ /* 0x000fc00000000000 */
[----:B------:R-:W-:-:S00]  /*06d0*/  NOP ;  /* 0x0000000000007918 */ /* 0x000fc00000000000 */
[----:B------:R-:W-:-:S00]  /*06e0*/  NOP ;  /* 0x0000000000007918 */ /* 0x000fc00000000000 */
[----:B------:R-:W-:-:S00]  /*06f0*/  NOP ;  /* 0x0000000000007918 */ /* 0x000fc00000000000 */
.L_x_1:


//--------------------- .nv.constant0.triton_poi_fused_add_mul_sub_0 --------------------------
	.section	.nv.constant0.triton_poi_fused_add_mul_sub_0,"a",@progbits
	.sectionflags	@""
	.align	4
.nv.constant0.triton_poi_fused_add_mul_sub_0:
	.zero		612
